//
// Generated by NVIDIA NVVM Compiler
//
// Compiler Build ID: CL-36424714
// Cuda compilation tools, release 13.0, V13.0.88
// Based on NVVM 20.0.0
//

.version 9.0
.target sm_100
.address_size 64

	// .globl	_Z4trapiidPd

.visible .entry _Z4trapiidPd(
	.param .u32 _Z4trapiidPd_param_0,
	.param .u32 _Z4trapiidPd_param_1,
	.param .f64 _Z4trapiidPd_param_2,
	.param .u64 .ptr .align 1 _Z4trapiidPd_param_3
)
{
	.reg .pred 	%p<7>;
	.reg .b32 	%r<34>;
	.reg .b64 	%rd<5>;
	.reg .b64 	%fd<30>;

	ld.param.u32 	%r12, [_Z4trapiidPd_param_0];
	ld.param.u32 	%r13, [_Z4trapiidPd_param_1];
	ld.param.f64 	%fd10, [_Z4trapiidPd_param_2];
	ld.param.u64 	%rd2, [_Z4trapiidPd_param_3];
	mov.u32 	%r14, %ntid.x;
	mov.u32 	%r15, %ctaid.x;
	mov.u32 	%r16, %tid.x;
	mad.lo.s32 	%r32, %r14, %r15, %r16;
	mov.u32 	%r17, %nctaid.x;
	mul.lo.s32 	%r2, %r14, %r17;
	setp.ge.s32 	%p1, %r32, %r13;
	@%p1 bra 	$L__BB0_7;
	cvta.to.global.u64 	%rd3, %rd2;
	cvt.rn.f64.s32 	%fd1, %r12;
	mul.wide.s32 	%rd4, %r32, 8;
	add.s64 	%rd1, %rd3, %rd4;
	ld.global.f64 	%fd29, [%rd1];
	add.s32 	%r18, %r32, %r2;
	max.s32 	%r19, %r13, %r18;
	setp.lt.s32 	%p2, %r18, %r13;
	selp.u32 	%r20, 1, 0, %p2;
	add.s32 	%r21, %r18, %r20;
	sub.s32 	%r22, %r19, %r21;
	div.u32 	%r23, %r22, %r2;
	add.s32 	%r3, %r23, %r20;
	and.b32  	%r24, %r3, 3;
	setp.eq.s32 	%p3, %r24, 3;
	@%p3 bra 	$L__BB0_4;
	add.s32 	%r25, %r3, 1;
	and.b32  	%r26, %r25, 3;
	neg.s32 	%r30, %r26;
$L__BB0_3:
	.pragma "nounroll";
	cvt.rn.f64.s32 	%fd12, %r32;
	fma.rn.f64 	%fd13, %fd10, %fd12, %fd1;
	fma.rn.f64 	%fd29, %fd13, %fd13, %fd29;
	add.s32 	%r32, %r32, %r2;
	add.s32 	%r30, %r30, 1;
	setp.ne.s32 	%p4, %r30, 0;
	@%p4 bra 	$L__BB0_3;
$L__BB0_4:
	setp.lt.u32 	%p5, %r3, 3;
	@%p5 bra 	$L__BB0_6;
$L__BB0_5:
	cvt.rn.f64.s32 	%fd14, %r32;
	fma.rn.f64 	%fd15, %fd10, %fd14, %fd1;
	fma.rn.f64 	%fd16, %fd15, %fd15, %fd29;
	add.s32 	%r27, %r32, %r2;
	cvt.rn.f64.s32 	%fd17, %r27;
	fma.rn.f64 	%fd18, %fd10, %fd17, %fd1;
	fma.rn.f64 	%fd19, %fd18, %fd18, %fd16;
	add.s32 	%r28, %r27, %r2;
	cvt.rn.f64.s32 	%fd20, %r28;
	fma.rn.f64 	%fd21, %fd10, %fd20, %fd1;
	fma.rn.f64 	%fd22, %fd21, %fd21, %fd19;
	add.s32 	%r29, %r28, %r2;
	cvt.rn.f64.s32 	%fd23, %r29;
	fma.rn.f64 	%fd24, %fd10, %fd23, %fd1;
	fma.rn.f64 	%fd29, %fd24, %fd24, %fd22;
	add.s32 	%r32, %r29, %r2;
	setp.lt.s32 	%p6, %r32, %r13;
	@%p6 bra 	$L__BB0_5;
$L__BB0_6:
	st.global.f64 	[%rd1], %fd29;
$L__BB0_7:
	ret;

}
	// .globl	_Z9sumKernelPdi
.visible .entry _Z9sumKernelPdi(
	.param .u64 .ptr .align 1 _Z9sumKernelPdi_param_0,
	.param .u32 _Z9sumKernelPdi_param_1
)
{
	.reg .pred 	%p<2>;
	.reg .b32 	%r<7>;
	.reg .b64 	%rd<8>;
	.reg .b64 	%fd<4>;

	ld.param.u64 	%rd1, [_Z9sumKernelPdi_param_0];
	ld.param.u32 	%r2, [_Z9sumKernelPdi_param_1];
	mov.u32 	%r3, %tid.x;
	mov.u32 	%r4, %ntid.x;
	mov.u32 	%r5, %ctaid.x;
	mad.lo.s32 	%r1, %r4, %r5, %r3;
	setp.ge.s32 	%p1, %r1, %r2;
	@%p1 bra 	$L__BB1_2;
	cvta.to.global.u64 	%rd2, %rd1;
	add.s32 	%r6, %r2, %r1;
	mul.wide.s32 	%rd3, %r6, 8;
	add.s64 	%rd4, %rd2, %rd3;
	ld.global.f64 	%fd1, [%rd4];
	mul.wide.s32 	%rd5, %r1, 8;
	add.s64 	%rd6, %rd2, %rd5;
	ld.global.f64 	%fd2, [%rd6];
	add.f64 	%fd3, %fd1, %fd2;
	st.global.f64 	[%rd6], %fd3;
	mov.b64 	%rd7, 0;
	st.global.u64 	[%rd4], %rd7;
$L__BB1_2:
	ret;

}


// ===== COMPILED SASS (sm_100) =====

	.target	sm_100

	.elftype	@"ET_EXEC"


//--------------------- .note.nv.tkinfo           --------------------------
	.section	.note.nv.tkinfo,"",@"SHT_NOTE"
	.sectionflags	@"SHF_NOTE_NV_TKINFO"
	.tkinfo
        /*0018*/ 	.word	0x00000002
        /*0030*/ 	.string	""
        /*0030*/ 	.string	"ptxas"
        /*0030*/ 	.string	"Cuda compilation tools, release 13.0, V13.0.88"
        /*0030*/ 	.string	"Build cuda_13.0.r13.0/compiler.36424714_0"
        /*0030*/ 	.string	"-arch sm_100 -m 64 "



//--------------------- .note.nv.cuinfo           --------------------------
	.section	.note.nv.cuinfo,"",@"SHT_NOTE"
	.sectionflags	@"SHF_NOTE_NV_CUINFO"
        /*0018*/ 	.short	0x0002
        /*001a*/ 	.short	0x0064
        /*001c*/ 	.short	0x0082
	.zero		2


//--------------------- .nv.info                  --------------------------
	.section	.nv.info,"",@"SHT_CUDA_INFO"
	.align	4


	//----- nvinfo : EIATTR_REGCOUNT
	.align		4
        /*0000*/ 	.byte	0x04, 0x2f
        /*0002*/ 	.short	(.L_1 - .L_0)
	.align		4
.L_0:
        /*0004*/ 	.word	index@(_Z4trapiidPd)
        /*0008*/ 	.word	0x00000013


	//----- nvinfo : EIATTR_FRAME_SIZE
	.align		4
.L_1:
        /*000c*/ 	.byte	0x04, 0x11
        /*000e*/ 	.short	(.L_3 - .L_2)
	.align		4
.L_2:
        /*0010*/ 	.word	index@(_Z4trapiidPd)
        /*0014*/ 	.word	0x00000000


	//----- nvinfo : EIATTR_REGCOUNT
	.align		4
.L_3:
        /*0018*/ 	.byte	0x04, 0x2f
        /*001a*/ 	.short	(.L_5 - .L_4)
	.align		4
.L_4:
        /*001c*/ 	.word	index@(_Z9sumKernelPdi)
        /*0020*/ 	.word	0x0000000c


	//----- nvinfo : EIATTR_FRAME_SIZE
	.align		4
.L_5:
        /*0024*/ 	.byte	0x04, 0x11
        /*0026*/ 	.short	(.L_7 - .L_6)
	.align		4
.L_6:
        /*0028*/ 	.word	index@(_Z9sumKernelPdi)
        /*002c*/ 	.word	0x00000000


	//----- nvinfo : EIATTR_MIN_STACK_SIZE
	.align		4
.L_7:
        /*0030*/ 	.byte	0x04, 0x12
        /*0032*/ 	.short	(.L_9 - .L_8)
	.align		4
.L_8:
        /*0034*/ 	.word	index@(_Z9sumKernelPdi)
        /*0038*/ 	.word	0x00000000


	//----- nvinfo : EIATTR_MIN_STACK_SIZE
	.align		4
.L_9:
        /*003c*/ 	.byte	0x04, 0x12
        /*003e*/ 	.short	(.L_11 - .L_10)
	.align		4
.L_10:
        /*0040*/ 	.word	index@(_Z4trapiidPd)
        /*0044*/ 	.word	0x00000000
.L_11:


//--------------------- .nv.compat                --------------------------
	.section	.nv.compat,"",@"SHT_CUDA_COMPAT_INFO"
	.align	4
        /*0000*/ 	.byte	0x02, 0x09, 0x00, 0x00, 0x02, 0x02, 0x01, 0x00, 0x02, 0x05, 0x05, 0x00, 0x03, 0x07, 0x01, 0x01
        /*0010*/ 	.byte	0x02, 0x03, 0x00, 0x00, 0x02, 0x06, 0x01, 0x00, 0x04, 0x0b, 0x08, 0x00, 0x01, 0x00, 0x00, 0x00
        /*0020*/ 	.byte	0x00, 0x00, 0x00, 0x00


//--------------------- .nv.info._Z9sumKernelPdi  --------------------------
	.section	.nv.info._Z9sumKernelPdi,"",@"SHT_CUDA_INFO"
	.sectionflags	@""
	.align	4


	//----- nvinfo : EIATTR_CUDA_API_VERSION
	.align		4
        /*0000*/ 	.byte	0x04, 0x37
        /*0002*/ 	.short	(.L_13 - .L_12)
.L_12:
        /*0004*/ 	.word	0x00000082


	//----- nvinfo : EIATTR_KPARAM_INFO
	.align		4
.L_13:
        /*0008*/ 	.byte	0x04, 0x17
        /*000a*/ 	.short	(.L_15 - .L_14)
.L_14:
        /*000c*/ 	.word	0x00000000
        /*0010*/ 	.short	0x0001
        /*0012*/ 	.short	0x0008
        /*0014*/ 	.byte	0x00, 0xf0, 0x11, 0x00


	//----- nvinfo : EIATTR_KPARAM_INFO
	.align		4
.L_15:
        /*0018*/ 	.byte	0x04, 0x17
        /*001a*/ 	.short	(.L_17 - .L_16)
.L_16:
        /*001c*/ 	.word	0x00000000
        /*0020*/ 	.short	0x0000
        /*0022*/ 	.short	0x0000
        /*0024*/ 	.byte	0x00, 0xf5, 0x21, 0x00


	//----- nvinfo : EIATTR_SPARSE_MMA_MASK
	.align		4
.L_17:
        /*0028*/ 	.byte	0x03, 0x50
        /*002a*/ 	.short	0x0000


	//----- nvinfo : EIATTR_MAXREG_COUNT
	.align		4
        /*002c*/ 	.byte	0x03, 0x1b
        /*002e*/ 	.short	0x00ff


	//----- nvinfo : EIATTR_MERCURY_ISA_VERSION
	.align		4
        /*0030*/ 	.byte	0x03, 0x5f
        /*0032*/ 	.short	0x0101


	//----- nvinfo : EIATTR_VRC_CTA_INIT_COUNT
	.align		4
        /*0034*/ 	.byte	0x02, 0x4a
	.zero		1
	.zero		1


	//----- nvinfo : EIATTR_EXIT_INSTR_OFFSETS
	.align		4
        /*0038*/ 	.byte	0x04, 0x1c
        /*003a*/ 	.short	(.L_19 - .L_18)


	//   ....[0]....
.L_18:
        /*003c*/ 	.word	0x00000070


	//   ....[1]....
        /*0040*/ 	.word	0x00000120


	//----- nvinfo : EIATTR_CBANK_PARAM_SIZE
	.align		4
.L_19:
        /*0044*/ 	.byte	0x03, 0x19
        /*0046*/ 	.short	0x000c


	//----- nvinfo : EIATTR_PARAM_CBANK
	.align		4
        /*0048*/ 	.byte	0x04, 0x0a
        /*004a*/ 	.short	(.L_21 - .L_20)
	.align		4
.L_20:
        /*004c*/ 	.word	index@(.nv.constant0._Z9sumKernelPdi)
        /*0050*/ 	.short	0x0380
        /*0052*/ 	.short	0x000c


	//----- nvinfo : EIATTR_SW_WAR
	.align		4
.L_21:
        /*0054*/ 	.byte	0x04, 0x36
        /*0056*/ 	.short	(.L_23 - .L_22)
.L_22:
        /*0058*/ 	.word	0x00000008
.L_23:


//--------------------- .nv.info._Z4trapiidPd     --------------------------
	.section	.nv.info._Z4trapiidPd,"",@"SHT_CUDA_INFO"
	.sectionflags	@""
	.align	4


	//----- nvinfo : EIATTR_CUDA_API_VERSION
	.align		4
        /*0000*/ 	.byte	0x04, 0x37
        /*0002*/ 	.short	(.L_25 - .L_24)
.L_24:
        /*0004*/ 	.word	0x00000082


	//----- nvinfo : EIATTR_KPARAM_INFO
	.align		4
.L_25:
        /*0008*/ 	.byte	0x04, 0x17
        /*000a*/ 	.short	(.L_27 - .L_26)
.L_26:
        /*000c*/ 	.word	0x00000000
        /*0010*/ 	.short	0x0003
        /*0012*/ 	.short	0x0010
        /*0014*/ 	.byte	0x00, 0xf5, 0x21, 0x00


	//----- nvinfo : EIATTR_KPARAM_INFO
	.align		4
.L_27:
        /*0018*/ 	.byte	0x04, 0x17
        /*001a*/ 	.short	(.L_29 - .L_28)
.L_28:
        /*001c*/ 	.word	0x00000000
        /*0020*/ 	.short	0x0002
        /*0022*/ 	.short	0x0008
        /*0024*/ 	.byte	0x00, 0xf0, 0x21, 0x00


	//----- nvinfo : EIATTR_KPARAM_INFO
	.align		4
.L_29:
        /*0028*/ 	.byte	0x04, 0x17
        /*002a*/ 	.short	(.L_31 - .L_30)
.L_30:
        /*002c*/ 	.word	0x00000000
        /*0030*/ 	.short	0x0001
        /*0032*/ 	.short	0x0004
        /*0034*/ 	.byte	0x00, 0xf0, 0x11, 0x00


	//----- nvinfo : EIATTR_KPARAM_INFO
	.align		4
.L_31:
        /*0038*/ 	.byte	0x04, 0x17
        /*003a*/ 	.short	(.L_33 - .L_32)
.L_32:
        /*003c*/ 	.word	0x00000000
        /*0040*/ 	.short	0x0000
        /*0042*/ 	.short	0x0000
        /*0044*/ 	.byte	0x00, 0xf0, 0x11, 0x00


	//----- nvinfo : EIATTR_SPARSE_MMA_MASK
	.align		4
.L_33:
        /*0048*/ 	.byte	0x03, 0x50
        /*004a*/ 	.short	0x0000


	//----- nvinfo : EIATTR_MAXREG_COUNT
	.align		4
        /*004c*/ 	.byte	0x03, 0x1b
        /*004e*/ 	.short	0x00ff


	//----- nvinfo : EIATTR_MERCURY_ISA_VERSION
	.align		4
        /*0050*/ 	.byte	0x03, 0x5f
        /*0052*/ 	.short	0x0101


	//----- nvinfo : EIATTR_VRC_CTA_INIT_COUNT
	.align		4
        /*0054*/ 	.byte	0x02, 0x4a
	.zero		1
	.zero		1


	//----- nvinfo : EIATTR_EXIT_INSTR_OFFSETS
	.align		4
        /*0058*/ 	.byte	0x04, 0x1c
        /*005a*/ 	.short	(.L_35 - .L_34)


	//   ....[0]....
.L_34:
        /*005c*/ 	.word	0x00000090


	//   ....[1]....
        /*0060*/ 	.word	0x00000500


	//----- nvinfo : EIATTR_CRS_STACK_SIZE
	.align		4
.L_35:
        /*0064*/ 	.byte	0x04, 0x1e
        /*0066*/ 	.short	(.L_37 - .L_36)
.L_36:
        /*0068*/ 	.word	0x00000000


	//----- nvinfo : EIATTR_CBANK_PARAM_SIZE
	.align		4
.L_37:
        /*006c*/ 	.byte	0x03, 0x19
        /*006e*/ 	.short	0x0018


	//----- nvinfo : EIATTR_PARAM_CBANK
	.align		4
        /*0070*/ 	.byte	0x04, 0x0a
        /*0072*/ 	.short	(.L_39 - .L_38)
	.align		4
.L_38:
        /*0074*/ 	.word	index@(.nv.constant0._Z4trapiidPd)
        /*0078*/ 	.short	0x0380
        /*007a*/ 	.short	0x0018


	//----- nvinfo : EIATTR_SW_WAR
	.align		4
.L_39:
        /*007c*/ 	.byte	0x04, 0x36
        /*007e*/ 	.short	(.L_41 - .L_40)
.L_40:
        /*0080*/ 	.word	0x00000008
.L_41:


//--------------------- .nv.callgraph             --------------------------
	.section	.nv.callgraph,"",@"SHT_CUDA_CALLGRAPH"
	.align	4
	.sectionentsize	8
	.align		4
        /*0000*/ 	.word	0x00000000
	.align		4
        /*0004*/ 	.word	0xffffffff
	.align		4
        /*0008*/ 	.word	0x00000000
	.align		4
        /*000c*/ 	.word	0xfffffffe
	.align		4
        /*0010*/ 	.word	0x00000000
	.align		4
        /*0014*/ 	.word	0xfffffffd
	.align		4
        /*0018*/ 	.word	0x00000000
	.align		4
        /*001c*/ 	.word	0xfffffffc


//--------------------- .text._Z9sumKernelPdi     --------------------------
	.section	.text._Z9sumKernelPdi,"ax",@progbits
	.align	128
        .global         _Z9sumKernelPdi
        .type           _Z9sumKernelPdi,@function
        .size           _Z9sumKernelPdi,(.L_x_8 - _Z9sumKernelPdi)
        .other          _Z9sumKernelPdi,@"STO_CUDA_ENTRY STV_DEFAULT"
_Z9sumKernelPdi:
.text._Z9sumKernelPdi:
[----:B------:R-:W-:Y:S01]  /*0000*/  LDC R1, c[0x0][0x37c] ;  /* 0x0000df00ff017b82 */ /* 0x000fe20000000800 */
[----:B------:R-:W0:Y:S01]  /*0010*/  S2R R5, SR_TID.X ;  /* 0x0000000000057919 */ /* 0x000e220000002100 */
[----:B------:R-:W0:Y:S01]  /*0020*/  LDCU UR4, c[0x0][0x360] ;  /* 0x00006c00ff0477ac */ /* 0x000e220008000800 */
[----:B------:R-:W0:Y:S01]  /*0030*/  S2R R0, SR_CTAID.X ;  /* 0x0000000000007919 */ /* 0x000e220000002500 */
[----:B------:R-:W1:Y:S01]  /*0040*/  LDCU UR6, c[0x0][0x388] ;  /* 0x00007100ff0677ac */ /* 0x000e620008000800 */
[----:B0-----:R-:W-:-:S05]  /*0050*/  IMAD R5, R0, UR4, R5 ;  /* 0x0000000400057c24 */ /* 0x001fca000f8e0205 */
[----:B-1----:R-:W-:-:S13]  /*0060*/  ISETP.GE.AND P0, PT, R5, UR6, PT ;  /* 0x0000000605007c0c */ /* 0x002fda000bf06270 */
[----:B------:R-:W-:Y:S05]  /*0070*/  @P0 EXIT ;  /* 0x000000000000094d */ /* 0x000fea0003800000 */
[----:B------:R-:W0:Y:S01]  /*0080*/  LDC.64 R6, c[0x0][0x380] ;  /* 0x0000e000ff067b82 */ /* 0x000e220000000a00 */
[----:B------:R-:W1:Y:S01]  /*0090*/  LDCU.64 UR4, c[0x0][0x358] ;  /* 0x00006b00ff0477ac */ /* 0x000e620008000a00 */
[----:B------:R-:W-:-:S05]  /*00a0*/  IADD3 R3, PT, PT, R5, UR6, RZ ;  /* 0x0000000605037c10 */ /* 0x000fca000fffe0ff */
[----:B0-----:R-:W-:-:S04]  /*00b0*/  IMAD.WIDE R2, R3, 0x8, R6 ;  /* 0x0000000803027825 */ /* 0x001fc800078e0206 */
[----:B------:R-:W-:Y:S02]  /*00c0*/  IMAD.WIDE R6, R5, 0x8, R6 ;  /* 0x0000000805067825 */ /* 0x000fe400078e0206 */
[----:B-1----:R-:W2:Y:S04]  /*00d0*/  LDG.E.64 R4, desc[UR4][R2.64] ;  /* 0x0000000402047981 */ /* 0x002ea8000c1e1b00 */
[----:B------:R-:W2:Y:S02]  /*00e0*/  LDG.E.64 R8, desc[UR4][R6.64] ;  /* 0x0000000406087981 */ /* 0x000ea4000c1e1b00 */
[----:B--2---:R-:W-:-:S07]  /*00f0*/  DADD R4, R4, R8 ;  /* 0x0000000004047229 */ /* 0x004fce0000000008 */
[----:B------:R-:W-:Y:S04]  /*0100*/  STG.E.64 desc[UR4][R6.64], R4 ;  /* 0x0000000406007986 */ /* 0x000fe8000c101b04 */
[----:B------:R-:W-:Y:S01]  /*0110*/  STG.E.64 desc[UR4][R2.64], RZ ;  /* 0x000000ff02007986 */ /* 0x000fe2000c101b04 */
[----:B------:R-:W-:Y:S05]  /*0120*/  EXIT ;  /* 0x000000000000794d */ /* 0x000fea0003800000 */
.L_x_0:
[----:B------:R-:W-:-:S00]  /*0130*/  BRA `(.L_x_0) ;  /* 0xfffffffc00fc7947 */ /* 0x000fc0000383ffff */
[----:B------:R-:W-:-:S00]  /*0140*/  NOP ;  /* 0x0000000000007918 */ /* 0x000fc00000000000 */
        /* <DEDUP_REMOVED lines=11> */
.L_x_8:


//--------------------- .text._Z4trapiidPd        --------------------------
	.section	.text._Z4trapiidPd,"ax",@progbits
	.align	128
        .global         _Z4trapiidPd
        .type           _Z4trapiidPd,@function
        .size           _Z4trapiidPd,(.L_x_9 - _Z4trapiidPd)
        .other          _Z4trapiidPd,@"STO_CUDA_ENTRY STV_DEFAULT"
_Z4trapiidPd:
.text._Z4trapiidPd:
[----:B------:R-:W-:Y:S01]  /*0000*/  LDC R1, c[0x0][0x37c] ;  /* 0x0000df00ff017b82 */ /* 0x000fe20000000800 */
[----:B------:R-:W0:Y:S01]  /*0010*/  S2R R0, SR_CTAID.X ;  /* 0x0000000000007919 */ /* 0x000e220000002500 */
[----:B------:R-:W0:Y:S01]  /*0020*/  LDCU UR4, c[0x0][0x360] ;  /* 0x00006c00ff0477ac */ /* 0x000e220008000800 */
[----:B------:R-:W0:Y:S01]  /*0030*/  S2R R3, SR_TID.X ;  /* 0x0000000000037919 */ /* 0x000e220000002100 */
[----:B------:R-:W1:Y:S01]  /*0040*/  LDCU UR8, c[0x0][0x384] ;  /* 0x00007080ff0877ac */ /* 0x000e620008000800 */
[----:B------:R-:W2:Y:S01]  /*0050*/  LDCU UR5, c[0x0][0x370] ;  /* 0x00006e00ff0577ac */ /* 0x000ea20008000800 */
[----:B0-----:R-:W-:Y:S01]  /*0060*/  IMAD R0, R0, UR4, R3 ;  /* 0x0000000400007c24 */ /* 0x001fe2000f8e0203 */
[----:B--2---:R-:W-:-:S04]  /*0070*/  UIMAD UR4, UR4, UR5, URZ ;  /* 0x00000005040472a4 */ /* 0x004fc8000f8e02ff */
[----:B-1----:R-:W-:-:S13]  /*0080*/  ISETP.GE.AND P0, PT, R0, UR8, PT ;  /* 0x0000000800007c0c */ /* 0x002fda000bf06270 */
[----:B------:R-:W-:Y:S05]  /*0090*/  @P0 EXIT ;  /* 0x000000000000094d */ /* 0x000fea0003800000 */
[----:B------:R-:W0:Y:S01]  /*00a0*/  LDC.64 R4, c[0x0][0x390] ;  /* 0x0000e400ff047b82 */ /* 0x000e220000000a00 */
[----:B------:R-:W1:Y:S01]  /*00b0*/  LDCU.64 UR6, c[0x0][0x358] ;  /* 0x00006b00ff0677ac */ /* 0x000e620008000a00 */
[----:B------:R-:W2:Y:S01]  /*00c0*/  I2F.U32.RP R11, UR4 ;  /* 0x00000004000b7d06 */ /* 0x000ea20008209000 */
[C---:B------:R-:W-:Y:S02]  /*00d0*/  VIADD R8, R0.reuse, UR4 ;  /* 0x0000000400087c36 */ /* 0x040fe40008000000 */
[----:B------:R-:W-:Y:S01]  /*00e0*/  IMAD R13, RZ, RZ, -UR4 ;  /* 0x80000004ff0d7e24 */ /* 0x000fe2000f8e02ff */
[----:B------:R-:W-:Y:S01]  /*00f0*/  ISETP.NE.U32.AND P2, PT, RZ, UR4, PT ;  /* 0x00000004ff007c0c */ /* 0x000fe2000bf45070 */
[----:B------:R-:W3:Y:S01]  /*0100*/  LDCU UR5, c[0x0][0x380] ;  /* 0x00007000ff0577ac */ /* 0x000ee20008000800 */
[----:B------:R-:W4:Y:S01]  /*0110*/  LDCU.64 UR10, c[0x0][0x388] ;  /* 0x00007100ff0a77ac */ /* 0x000f220008000a00 */
[----:B0-----:R-:W-:-:S05]  /*0120*/  IMAD.WIDE R4, R0, 0x8, R4 ;  /* 0x0000000800047825 */ /* 0x001fca00078e0204 */
[----:B-1----:R0:W5:Y:S01]  /*0130*/  LDG.E.64 R6, desc[UR6][R4.64] ;  /* 0x0000000604067981 */ /* 0x002162000c1e1b00 */
[----:B--2---:R-:W1:Y:S01]  /*0140*/  MUFU.RCP R11, R11 ;  /* 0x0000000b000b7308 */ /* 0x004e620000001000 */
[C---:B------:R-:W-:Y:S01]  /*0150*/  ISETP.GE.AND P0, PT, R8.reuse, UR8, PT ;  /* 0x0000000808007c0c */ /* 0x040fe2000bf06270 */
[----:B------:R-:W-:Y:S01]  /*0160*/  BSSY.RECONVERGENT B0, `(.L_x_1) ;  /* 0x0000023000007945 */ /* 0x000fe20003800200 */
[----:B------:R-:W-:Y:S02]  /*0170*/  VIMNMX R9, PT, PT, R8, UR8, !PT ;  /* 0x0000000808097c48 */ /* 0x000fe4000ffe0100 */
[----:B------:R-:W-:-:S04]  /*0180*/  SEL R10, RZ, 0x1, P0 ;  /* 0x00000001ff0a7807 */ /* 0x000fc80000000000 */
[----:B------:R-:W-:Y:S01]  /*0190*/  IADD3 R9, PT, PT, R9, -R8, -R10 ;  /* 0x8000000809097210 */ /* 0x000fe20007ffe80a */
[----:B-1----:R-:W-:-:S04]  /*01a0*/  VIADD R2, R11, 0xffffffe ;  /* 0x0ffffffe0b027836 */ /* 0x002fc80000000000 */
[----:B------:R1:W2:Y:S02]  /*01b0*/  F2I.FTZ.U32.TRUNC.NTZ R3, R2 ;  /* 0x0000000200037305 */ /* 0x0002a4000021f000 */
[----:B-1----:R-:W-:Y:S02]  /*01c0*/  HFMA2 R2, -RZ, RZ, 0, 0 ;  /* 0x00000000ff027431 */ /* 0x002fe400000001ff */
[----:B--2---:R-:W-:-:S04]  /*01d0*/  IMAD R13, R13, R3, RZ ;  /* 0x000000030d0d7224 */ /* 0x004fc800078e02ff */
[----:B------:R-:W-:-:S06]  /*01e0*/  IMAD.HI.U32 R12, R3, R13, R2 ;  /* 0x0000000d030c7227 */ /* 0x000fcc00078e0002 */
[----:B------:R-:W-:-:S04]  /*01f0*/  IMAD.HI.U32 R3, R12, R9, RZ ;  /* 0x000000090c037227 */ /* 0x000fc800078e00ff */
[----:B------:R-:W-:-:S04]  /*0200*/  IMAD.MOV R2, RZ, RZ, -R3 ;  /* 0x000000ffff027224 */ /* 0x000fc800078e0a03 */
[----:B------:R-:W-:-:S05]  /*0210*/  IMAD R9, R2, UR4, R9 ;  /* 0x0000000402097c24 */ /* 0x000fca000f8e0209 */
[----:B------:R-:W-:-:S13]  /*0220*/  ISETP.GE.U32.AND P0, PT, R9, UR4, PT ;  /* 0x0000000409007c0c */ /* 0x000fda000bf06070 */
[----:B------:R-:W-:Y:S01]  /*0230*/  @P0 VIADD R9, R9, -UR4 ;  /* 0x8000000409090c36 */ /* 0x000fe20008000000 */
[----:B------:R-:W-:-:S04]  /*0240*/  @P0 IADD3 R3, PT, PT, R3, 0x1, RZ ;  /* 0x0000000103030810 */ /* 0x000fc80007ffe0ff */
[----:B------:R-:W-:-:S13]  /*0250*/  ISETP.GE.U32.AND P1, PT, R9, UR4, PT ;  /* 0x0000000409007c0c */ /* 0x000fda000bf26070 */
[----:B------:R-:W-:Y:S01]  /*0260*/  @P1 VIADD R3, R3, 0x1 ;  /* 0x0000000103031836 */ /* 0x000fe20000000000 */
[----:B------:R-:W-:-:S05]  /*0270*/  @!P2 LOP3.LUT R3, RZ, UR4, RZ, 0x33, !PT ;  /* 0x00000004ff03ac12 */ /* 0x000fca000f8e33ff */
[----:B------:R-:W-:-:S05]  /*0280*/  IMAD.IADD R8, R10, 0x1, R3 ;  /* 0x000000010a087824 */ /* 0x000fca00078e0203 */
[C---:B------:R-:W-:Y:S02]  /*0290*/  LOP3.LUT R2, R8.reuse, 0x3, RZ, 0xc0, !PT ;  /* 0x0000000308027812 */ /* 0x040fe400078ec0ff */
[----:B------:R-:W-:Y:S02]  /*02a0*/  ISETP.GE.U32.AND P1, PT, R8, 0x3, PT ;  /* 0x000000030800780c */ /* 0x000fe40003f26070 */
[----:B------:R-:W-:Y:S02]  /*02b0*/  ISETP.NE.AND P0, PT, R2, 0x3, PT ;  /* 0x000000030200780c */ /* 0x000fe40003f05270 */
[----:B---3--:R-:W1:Y:S11]  /*02c0*/  I2F.F64 R2, UR5 ;  /* 0x0000000500027d12 */ /* 0x008e760008201c00 */
[----:B0---4-:R-:W-:Y:S05]  /*02d0*/  @!P0 BRA `(.L_x_2) ;  /* 0x00000000002c8947 */ /* 0x011fea0003800000 */
[----:B------:R-:W0:Y:S01]  /*02e0*/  LDC.64 R10, c[0x0][0x388] ;  /* 0x0000e200ff0a7b82 */ /* 0x000e220000000a00 */
[----:B------:R-:W-:-:S04]  /*02f0*/  IADD3 R8, PT, PT, R8, 0x1, RZ ;  /* 0x0000000108087810 */ /* 0x000fc80007ffe0ff */
[----:B------:R-:W-:-:S05]  /*0300*/  LOP3.LUT R8, R8, 0x3, RZ, 0xc0, !PT ;  /* 0x0000000308087812 */ /* 0x000fca00078ec0ff */
[----:B------:R-:W-:-:S07]  /*0310*/  IMAD.MOV R12, RZ, RZ, -R8 ;  /* 0x000000ffff0c7224 */ /* 0x000fce00078e0a08 */
.L_x_3:
[----:B------:R2:W0:Y:S01]  /*0320*/  I2F.F64 R8, R0 ;  /* 0x0000000000087312 */ /* 0x0004220000201c00 */
[----:B------:R-:W-:-:S05]  /*0330*/  VIADD R12, R12, 0x1 ;  /* 0x000000010c0c7836 */ /* 0x000fca0000000000 */
[----:B------:R-:W-:Y:S02]  /*0340*/  ISETP.NE.AND P0, PT, R12, RZ, PT ;  /* 0x000000ff0c00720c */ /* 0x000fe40003f05270 */
[----:B--2---:R-:W-:Y:S01]  /*0350*/  IADD3 R0, PT, PT, R0, UR4, RZ ;  /* 0x0000000400007c10 */ /* 0x004fe2000fffe0ff */
[----:B01----:R-:W-:-:S08]  /*0360*/  DFMA R8, R8, R10, R2 ;  /* 0x0000000a0808722b */ /* 0x003fd00000000002 */
[----:B-----5:R-:W-:Y:S02]  /*0370*/  DFMA R6, R8, R8, R6 ;  /* 0x000000080806722b */ /* 0x020fe40000000006 */
[----:B------:R-:W-:Y:S09]  /*0380*/  @P0 BRA `(.L_x_3) ;  /* 0xfffffffc00e40947 */ /* 0x000ff2000383ffff */
.L_x_2:
[----:B------:R-:W-:Y:S05]  /*0390*/  BSYNC.RECONVERGENT B0 ;  /* 0x0000000000007941 */ /* 0x000fea0003800200 */
.L_x_1:
[----:B------:R-:W-:Y:S04]  /*03a0*/  BSSY.RECONVERGENT B0, `(.L_x_4) ;  /* 0x0000014000007945 */ /* 0x000fe80003800200 */
[----:B------:R-:W-:Y:S05]  /*03b0*/  @!P1 BRA `(.L_x_5) ;  /* 0x0000000000489947 */ /* 0x000fea0003800000 */
.L_x_6:
[----:B------:R-:W1:Y:S01]  /*03c0*/  I2F.F64 R10, R0 ;  /* 0x00000000000a7312 */ /* 0x000e620000201c00 */
[----:B------:R-:W-:-:S04]  /*03d0*/  VIADD R16, R0, UR4 ;  /* 0x0000000400107c36 */ /* 0x000fc80008000000 */
[----:B------:R-:W-:-:S03]  /*03e0*/  VIADD R14, R16, UR4 ;  /* 0x00000004100e7c36 */ /* 0x000fc60008000000 */
[----:B------:R-:W0:Y:S02]  /*03f0*/  I2F.F64 R8, R16 ;  /* 0x0000001000087312 */ /* 0x000e240000201c00 */
[----:B------:R-:W-:Y:S01]  /*0400*/  IADD3 R15, PT, PT, R14, UR4, RZ ;  /* 0x000000040e0f7c10 */ /* 0x000fe2000fffe0ff */
[----:B-1----:R-:W-:-:S04]  /*0410*/  DFMA R12, R10, UR10, R2 ;  /* 0x0000000a0a0c7c2b */ /* 0x002fc80008000002 */
[----:B------:R-:W-:Y:S01]  /*0420*/  VIADD R0, R15, UR4 ;  /* 0x000000040f007c36 */ /* 0x000fe20008000000 */
[----:B------:R-:W1:Y:S04]  /*0430*/  I2F.F64 R10, R14 ;  /* 0x0000000e000a7312 */ /* 0x000e680000201c00 */
[----:B------:R-:W-:Y:S01]  /*0440*/  ISETP.GE.AND P0, PT, R0, UR8, PT ;  /* 0x0000000800007c0c */ /* 0x000fe2000bf06270 */
[----:B-----5:R-:W-:Y:S02]  /*0450*/  DFMA R12, R12, R12, R6 ;  /* 0x0000000c0c0c722b */ /* 0x020fe40000000006 */
[--C-:B0-----:R-:W-:Y:S01]  /*0460*/  DFMA R8, R8, UR10, R2.reuse ;  /* 0x0000000a08087c2b */ /* 0x101fe20008000002 */
[----:B------:R-:W0:Y:S01]  /*0470*/  I2F.F64 R6, R15 ;  /* 0x0000000f00067312 */ /* 0x000e220000201c00 */
[----:B-1----:R-:W-:-:S06]  /*0480*/  DFMA R10, R10, UR10, R2 ;  /* 0x0000000a0a0a7c2b */ /* 0x002fcc0008000002 */
[----:B------:R-:W-:Y:S02]  /*0490*/  DFMA R8, R8, R8, R12 ;  /* 0x000000080808722b */ /* 0x000fe4000000000c */
[----:B0-----:R-:W-:-:S06]  /*04a0*/  DFMA R6, R6, UR10, R2 ;  /* 0x0000000a06067c2b */ /* 0x001fcc0008000002 */
[----:B------:R-:W-:-:S08]  /*04b0*/  DFMA R8, R10, R10, R8 ;  /* 0x0000000a0a08722b */ /* 0x000fd00000000008 */
[----:B------:R-:W-:Y:S01]  /*04c0*/  DFMA R6, R6, R6, R8 ;  /* 0x000000060606722b */ /* 0x000fe20000000008 */
[----:B------:R-:W-:Y:S10]  /*04d0*/  @!P0 BRA `(.L_x_6) ;  /* 0xfffffffc00b88947 */ /* 0x000ff4000383ffff */
.L_x_5:
[----:B------:R-:W-:Y:S05]  /*04e0*/  BSYNC.RECONVERGENT B0 ;  /* 0x0000000000007941 */ /* 0x000fea0003800200 */
.L_x_4:
[----:B-----5:R-:W-:Y:S01]  /*04f0*/  STG.E.64 desc[UR6][R4.64], R6 ;  /* 0x0000000604007986 */ /* 0x020fe2000c101b06 */
[----:B------:R-:W-:Y:S05]  /*0500*/  EXIT ;  /* 0x000000000000794d */ /* 0x000fea0003800000 */
.L_x_7:
        /* <DEDUP_REMOVED lines=15> */
.L_x_9:


//--------------------- .nv.shared.reserved.0     --------------------------
	.section	.nv.shared.reserved.0,"aw",@nobits
	.weak		__nv_reservedSMEM_offset_0_alias
	.size		__nv_reservedSMEM_offset_0_alias, 0, 64
	.other		__nv_reservedSMEM_offset_0_alias,@"STO_CUDA_RESERVED_SHARED STV_DEFAULT"
__nv_reservedSMEM_offset_0_alias:
	.zero		0
	.zero		64


//--------------------- .nv.constant0._Z9sumKernelPdi --------------------------
	.section	.nv.constant0._Z9sumKernelPdi,"a",@progbits
	.sectionflags	@""
	.align	4
.nv.constant0._Z9sumKernelPdi:
	.zero		908


//--------------------- .nv.constant0._Z4trapiidPd --------------------------
	.section	.nv.constant0._Z4trapiidPd,"a",@progbits
	.sectionflags	@""
	.align	4
.nv.constant0._Z4trapiidPd:
	.zero		920


//--------------------- SYMBOLS --------------------------

	.type		.nv.reservedSmem.offset0,@object
	.size		.nv.reservedSmem.offset0,0x4
